//
// Generated by NVIDIA NVVM Compiler
//
// Compiler Build ID: CL-36424714
// Cuda compilation tools, release 13.0, V13.0.88
// Based on NVVM 20.0.0
//

.version 9.0
.target sm_100
.address_size 64

	// .globl	_ZN3cub18CUB_300001_SM_10006detail11EmptyKernelIvEEvv
.global .align 1 .b8 _ZN34_INTERNAL_193de31e_4_k_cu_460ad0234cuda3std3__45__cpo5beginE[1];
.global .align 1 .b8 _ZN34_INTERNAL_193de31e_4_k_cu_460ad0234cuda3std3__45__cpo3endE[1];
.global .align 1 .b8 _ZN34_INTERNAL_193de31e_4_k_cu_460ad0234cuda3std3__45__cpo6cbeginE[1];
.global .align 1 .b8 _ZN34_INTERNAL_193de31e_4_k_cu_460ad0234cuda3std3__45__cpo4cendE[1];
.global .align 1 .b8 _ZN34_INTERNAL_193de31e_4_k_cu_460ad0234cuda3std3__45__cpo6rbeginE[1];
.global .align 1 .b8 _ZN34_INTERNAL_193de31e_4_k_cu_460ad0234cuda3std3__45__cpo4rendE[1];
.global .align 1 .b8 _ZN34_INTERNAL_193de31e_4_k_cu_460ad0234cuda3std3__45__cpo7crbeginE[1];
.global .align 1 .b8 _ZN34_INTERNAL_193de31e_4_k_cu_460ad0234cuda3std3__45__cpo5crendE[1];
.global .align 1 .b8 _ZN34_INTERNAL_193de31e_4_k_cu_460ad0234cuda3std3__436_GLOBAL__N__193de31e_4_k_cu_460ad0236ignoreE[1];
.global .align 1 .b8 _ZN34_INTERNAL_193de31e_4_k_cu_460ad0234cuda3std3__419piecewise_constructE[1];
.global .align 1 .b8 _ZN34_INTERNAL_193de31e_4_k_cu_460ad0234cuda3std3__48in_placeE[1];
.global .align 1 .b8 _ZN34_INTERNAL_193de31e_4_k_cu_460ad0234cuda3std3__420unreachable_sentinelE[1];
.global .align 1 .b8 _ZN34_INTERNAL_193de31e_4_k_cu_460ad0234cuda3std3__47nulloptE[1];
.global .align 1 .b8 _ZN34_INTERNAL_193de31e_4_k_cu_460ad0234cuda3std3__48unexpectE[1];
.global .align 1 .b8 _ZN34_INTERNAL_193de31e_4_k_cu_460ad0234cuda3std6ranges3__45__cpo4swapE[1];
.global .align 1 .b8 _ZN34_INTERNAL_193de31e_4_k_cu_460ad0234cuda3std6ranges3__45__cpo9iter_moveE[1];
.global .align 1 .b8 _ZN34_INTERNAL_193de31e_4_k_cu_460ad0234cuda3std6ranges3__45__cpo5beginE[1];
.global .align 1 .b8 _ZN34_INTERNAL_193de31e_4_k_cu_460ad0234cuda3std6ranges3__45__cpo3endE[1];
.global .align 1 .b8 _ZN34_INTERNAL_193de31e_4_k_cu_460ad0234cuda3std6ranges3__45__cpo6cbeginE[1];
.global .align 1 .b8 _ZN34_INTERNAL_193de31e_4_k_cu_460ad0234cuda3std6ranges3__45__cpo4cendE[1];
.global .align 1 .b8 _ZN34_INTERNAL_193de31e_4_k_cu_460ad0234cuda3std6ranges3__45__cpo7advanceE[1];
.global .align 1 .b8 _ZN34_INTERNAL_193de31e_4_k_cu_460ad0234cuda3std6ranges3__45__cpo9iter_swapE[1];
.global .align 1 .b8 _ZN34_INTERNAL_193de31e_4_k_cu_460ad0234cuda3std6ranges3__45__cpo4nextE[1];
.global .align 1 .b8 _ZN34_INTERNAL_193de31e_4_k_cu_460ad0234cuda3std6ranges3__45__cpo4prevE[1];
.global .align 1 .b8 _ZN34_INTERNAL_193de31e_4_k_cu_460ad0234cuda3std6ranges3__45__cpo4dataE[1];
.global .align 1 .b8 _ZN34_INTERNAL_193de31e_4_k_cu_460ad0234cuda3std6ranges3__45__cpo5cdataE[1];
.global .align 1 .b8 _ZN34_INTERNAL_193de31e_4_k_cu_460ad0234cuda3std6ranges3__45__cpo4sizeE[1];
.global .align 1 .b8 _ZN34_INTERNAL_193de31e_4_k_cu_460ad0234cuda3std6ranges3__45__cpo5ssizeE[1];
.global .align 1 .b8 _ZN34_INTERNAL_193de31e_4_k_cu_460ad0234cuda3std6ranges3__45__cpo8distanceE[1];
.global .align 1 .b8 _ZN34_INTERNAL_193de31e_4_k_cu_460ad0236thrust24THRUST_300001_SM_1000_NS6system6detail10sequential3seqE[1];
.global .align 1 .b8 _ZN34_INTERNAL_193de31e_4_k_cu_460ad0236thrust24THRUST_300001_SM_1000_NS12placeholders2_1E[1];
.global .align 1 .b8 _ZN34_INTERNAL_193de31e_4_k_cu_460ad0236thrust24THRUST_300001_SM_1000_NS12placeholders2_2E[1];
.global .align 1 .b8 _ZN34_INTERNAL_193de31e_4_k_cu_460ad0236thrust24THRUST_300001_SM_1000_NS12placeholders2_3E[1];
.global .align 1 .b8 _ZN34_INTERNAL_193de31e_4_k_cu_460ad0236thrust24THRUST_300001_SM_1000_NS12placeholders2_4E[1];
.global .align 1 .b8 _ZN34_INTERNAL_193de31e_4_k_cu_460ad0236thrust24THRUST_300001_SM_1000_NS12placeholders2_5E[1];
.global .align 1 .b8 _ZN34_INTERNAL_193de31e_4_k_cu_460ad0236thrust24THRUST_300001_SM_1000_NS12placeholders2_6E[1];
.global .align 1 .b8 _ZN34_INTERNAL_193de31e_4_k_cu_460ad0236thrust24THRUST_300001_SM_1000_NS12placeholders2_7E[1];
.global .align 1 .b8 _ZN34_INTERNAL_193de31e_4_k_cu_460ad0236thrust24THRUST_300001_SM_1000_NS12placeholders2_8E[1];
.global .align 1 .b8 _ZN34_INTERNAL_193de31e_4_k_cu_460ad0236thrust24THRUST_300001_SM_1000_NS12placeholders2_9E[1];
.global .align 1 .b8 _ZN34_INTERNAL_193de31e_4_k_cu_460ad0236thrust24THRUST_300001_SM_1000_NS12placeholders3_10E[1];

.visible .entry _ZN3cub18CUB_300001_SM_10006detail11EmptyKernelIvEEvv()
{


	ret;

}


// ===== COMPILED SASS (sm_100) =====

	.target	sm_100

	.elftype	@"ET_EXEC"


//--------------------- .note.nv.tkinfo           --------------------------
	.section	.note.nv.tkinfo,"",@"SHT_NOTE"
	.sectionflags	@"SHF_NOTE_NV_TKINFO"
	.tkinfo
        /*0018*/ 	.word	0x00000002
        /*0030*/ 	.string	""
        /*0030*/ 	.string	"ptxas"
        /*0030*/ 	.string	"Cuda compilation tools, release 13.0, V13.0.88"
        /*0030*/ 	.string	"Build cuda_13.0.r13.0/compiler.36424714_0"
        /*0030*/ 	.string	"-arch sm_100 -m 64 "



//--------------------- .note.nv.cuinfo           --------------------------
	.section	.note.nv.cuinfo,"",@"SHT_NOTE"
	.sectionflags	@"SHF_NOTE_NV_CUINFO"
        /*0018*/ 	.short	0x0002
        /*001a*/ 	.short	0x0064
        /*001c*/ 	.short	0x0082
	.zero		2


//--------------------- .nv.info                  --------------------------
	.section	.nv.info,"",@"SHT_CUDA_INFO"
	.align	4


	//----- nvinfo : EIATTR_REGCOUNT
	.align		4
        /*0000*/ 	.byte	0x04, 0x2f
        /*0002*/ 	.short	(.L_41 - .L_40)
	.align		4
.L_40:
        /*0004*/ 	.word	index@(_ZN3cub18CUB_300001_SM_10006detail11EmptyKernelIvEEvv)
        /*0008*/ 	.word	0x00000004


	//----- nvinfo : EIATTR_FRAME_SIZE
	.align		4
.L_41:
        /*000c*/ 	.byte	0x04, 0x11
        /*000e*/ 	.short	(.L_43 - .L_42)
	.align		4
.L_42:
        /*0010*/ 	.word	index@(_ZN3cub18CUB_300001_SM_10006detail11EmptyKernelIvEEvv)
        /*0014*/ 	.word	0x00000000


	//----- nvinfo : EIATTR_MIN_STACK_SIZE
	.align		4
.L_43:
        /*0018*/ 	.byte	0x04, 0x12
        /*001a*/ 	.short	(.L_45 - .L_44)
	.align		4
.L_44:
        /*001c*/ 	.word	index@(_ZN3cub18CUB_300001_SM_10006detail11EmptyKernelIvEEvv)
        /*0020*/ 	.word	0x00000000
.L_45:


//--------------------- .nv.compat                --------------------------
	.section	.nv.compat,"",@"SHT_CUDA_COMPAT_INFO"
	.align	4
        /*0000*/ 	.byte	0x02, 0x09, 0x00, 0x00, 0x02, 0x02, 0x01, 0x00, 0x02, 0x05, 0x05, 0x00, 0x03, 0x07, 0x01, 0x01
        /*0010*/ 	.byte	0x02, 0x03, 0x00, 0x00, 0x02, 0x06, 0x01, 0x00, 0x04, 0x0b, 0x08, 0x00, 0x09, 0x00, 0x00, 0x00
        /*0020*/ 	.byte	0x00, 0x00, 0x00, 0x00


//--------------------- .nv.info._ZN3cub18CUB_300001_SM_10006detail11EmptyKernelIvEEvv --------------------------
	.section	.nv.info._ZN3cub18CUB_300001_SM_10006detail11EmptyKernelIvEEvv,"",@"SHT_CUDA_INFO"
	.sectionflags	@""
	.align	4


	//----- nvinfo : EIATTR_CUDA_API_VERSION
	.align		4
        /*0000*/ 	.byte	0x04, 0x37
        /*0002*/ 	.short	(.L_47 - .L_46)
.L_46:
        /*0004*/ 	.word	0x00000082


	//----- nvinfo : EIATTR_SPARSE_MMA_MASK
	.align		4
.L_47:
        /*0008*/ 	.byte	0x03, 0x50
        /*000a*/ 	.short	0x0000


	//----- nvinfo : EIATTR_MAXREG_COUNT
	.align		4
        /*000c*/ 	.byte	0x03, 0x1b
        /*000e*/ 	.short	0x00ff


	//----- nvinfo : EIATTR_MERCURY_ISA_VERSION
	.align		4
        /*0010*/ 	.byte	0x03, 0x5f
        /*0012*/ 	.short	0x0101


	//----- nvinfo : EIATTR_VRC_CTA_INIT_COUNT
	.align		4
        /*0014*/ 	.byte	0x02, 0x4a
	.zero		1
	.zero		1


	//----- nvinfo : EIATTR_EXIT_INSTR_OFFSETS
	.align		4
        /*0018*/ 	.byte	0x04, 0x1c
        /*001a*/ 	.short	(.L_49 - .L_48)


	//   ....[0]....
.L_48:
        /*001c*/ 	.word	0x00000010


	//----- nvinfo : EIATTR_SW_WAR
	.align		4
.L_49:
        /*0020*/ 	.byte	0x04, 0x36
        /*0022*/ 	.short	(.L_51 - .L_50)
.L_50:
        /*0024*/ 	.word	0x00000008
.L_51:


//--------------------- .nv.callgraph             --------------------------
	.section	.nv.callgraph,"",@"SHT_CUDA_CALLGRAPH"
	.align	4
	.sectionentsize	8
	.align		4
        /*0000*/ 	.word	0x00000000
	.align		4
        /*0004*/ 	.word	0xffffffff
	.align		4
        /*0008*/ 	.word	0x00000000
	.align		4
        /*000c*/ 	.word	0xfffffffe
	.align		4
        /*0010*/ 	.word	0x00000000
	.align		4
        /*0014*/ 	.word	0xfffffffd
	.align		4
        /*0018*/ 	.word	0x00000000
	.align		4
        /*001c*/ 	.word	0xfffffffc


//--------------------- .nv.constant4             --------------------------
	.section	.nv.constant4,"a",@progbits
	.align	8
	.align		8
.nv.constant4:
        /*0000*/ 	.dword	_ZN34_INTERNAL_193de31e_4_k_cu_460ad0234cuda3std3__45__cpo5beginE
	.align		8
        /*0008*/ 	.dword	_ZN34_INTERNAL_193de31e_4_k_cu_460ad0234cuda3std3__45__cpo3endE
	.align		8
        /*0010*/ 	.dword	_ZN34_INTERNAL_193de31e_4_k_cu_460ad0234cuda3std3__45__cpo6cbeginE
	.align		8
        /*0018*/ 	.dword	_ZN34_INTERNAL_193de31e_4_k_cu_460ad0234cuda3std3__45__cpo4cendE
	.align		8
        /*0020*/ 	.dword	_ZN34_INTERNAL_193de31e_4_k_cu_460ad0234cuda3std3__45__cpo6rbeginE
	.align		8
        /*0028*/ 	.dword	_ZN34_INTERNAL_193de31e_4_k_cu_460ad0234cuda3std3__45__cpo4rendE
	.align		8
        /*0030*/ 	.dword	_ZN34_INTERNAL_193de31e_4_k_cu_460ad0234cuda3std3__45__cpo7crbeginE
	.align		8
        /*0038*/ 	.dword	_ZN34_INTERNAL_193de31e_4_k_cu_460ad0234cuda3std3__45__cpo5crendE
	.align		8
        /*0040*/ 	.dword	_ZN34_INTERNAL_193de31e_4_k_cu_460ad0234cuda3std3__436_GLOBAL__N__193de31e_4_k_cu_460ad0236ignoreE
	.align		8
        /*0048*/ 	.dword	_ZN34_INTERNAL_193de31e_4_k_cu_460ad0234cuda3std3__419piecewise_constructE
	.align		8
        /*0050*/ 	.dword	_ZN34_INTERNAL_193de31e_4_k_cu_460ad0234cuda3std3__48in_placeE
	.align		8
        /*0058*/ 	.dword	_ZN34_INTERNAL_193de31e_4_k_cu_460ad0234cuda3std3__420unreachable_sentinelE
	.align		8
        /*0060*/ 	.dword	_ZN34_INTERNAL_193de31e_4_k_cu_460ad0234cuda3std3__47nulloptE
	.align		8
        /*0068*/ 	.dword	_ZN34_INTERNAL_193de31e_4_k_cu_460ad0234cuda3std3__48unexpectE
	.align		8
        /*0070*/ 	.dword	_ZN34_INTERNAL_193de31e_4_k_cu_460ad0234cuda3std6ranges3__45__cpo4swapE
	.align		8
        /*0078*/ 	.dword	_ZN34_INTERNAL_193de31e_4_k_cu_460ad0234cuda3std6ranges3__45__cpo9iter_moveE
	.align		8
        /*0080*/ 	.dword	_ZN34_INTERNAL_193de31e_4_k_cu_460ad0234cuda3std6ranges3__45__cpo5beginE
	.align		8
        /*0088*/ 	.dword	_ZN34_INTERNAL_193de31e_4_k_cu_460ad0234cuda3std6ranges3__45__cpo3endE
	.align		8
        /*0090*/ 	.dword	_ZN34_INTERNAL_193de31e_4_k_cu_460ad0234cuda3std6ranges3__45__cpo6cbeginE
	.align		8
        /*0098*/ 	.dword	_ZN34_INTERNAL_193de31e_4_k_cu_460ad0234cuda3std6ranges3__45__cpo4cendE
	.align		8
        /*00a0*/ 	.dword	_ZN34_INTERNAL_193de31e_4_k_cu_460ad0234cuda3std6ranges3__45__cpo7advanceE
	.align		8
        /*00a8*/ 	.dword	_ZN34_INTERNAL_193de31e_4_k_cu_460ad0234cuda3std6ranges3__45__cpo9iter_swapE
	.align		8
        /*00b0*/ 	.dword	_ZN34_INTERNAL_193de31e_4_k_cu_460ad0234cuda3std6ranges3__45__cpo4nextE
	.align		8
        /*00b8*/ 	.dword	_ZN34_INTERNAL_193de31e_4_k_cu_460ad0234cuda3std6ranges3__45__cpo4prevE
	.align		8
        /*00c0*/ 	.dword	_ZN34_INTERNAL_193de31e_4_k_cu_460ad0234cuda3std6ranges3__45__cpo4dataE
	.align		8
        /*00c8*/ 	.dword	_ZN34_INTERNAL_193de31e_4_k_cu_460ad0234cuda3std6ranges3__45__cpo5cdataE
	.align		8
        /*00d0*/ 	.dword	_ZN34_INTERNAL_193de31e_4_k_cu_460ad0234cuda3std6ranges3__45__cpo4sizeE
	.align		8
        /*00d8*/ 	.dword	_ZN34_INTERNAL_193de31e_4_k_cu_460ad0234cuda3std6ranges3__45__cpo5ssizeE
	.align		8
        /*00e0*/ 	.dword	_ZN34_INTERNAL_193de31e_4_k_cu_460ad0234cuda3std6ranges3__45__cpo8distanceE
	.align		8
        /*00e8*/ 	.dword	_ZN34_INTERNAL_193de31e_4_k_cu_460ad0236thrust24THRUST_300001_SM_1000_NS6system6detail10sequential3seqE
	.align		8
        /*00f0*/ 	.dword	_ZN34_INTERNAL_193de31e_4_k_cu_460ad0236thrust24THRUST_300001_SM_1000_NS12placeholders2_1E
	.align		8
        /*00f8*/ 	.dword	_ZN34_INTERNAL_193de31e_4_k_cu_460ad0236thrust24THRUST_300001_SM_1000_NS12placeholders2_2E
	.align		8
        /*0100*/ 	.dword	_ZN34_INTERNAL_193de31e_4_k_cu_460ad0236thrust24THRUST_300001_SM_1000_NS12placeholders2_3E
	.align		8
        /*0108*/ 	.dword	_ZN34_INTERNAL_193de31e_4_k_cu_460ad0236thrust24THRUST_300001_SM_1000_NS12placeholders2_4E
	.align		8
        /*0110*/ 	.dword	_ZN34_INTERNAL_193de31e_4_k_cu_460ad0236thrust24THRUST_300001_SM_1000_NS12placeholders2_5E
	.align		8
        /*0118*/ 	.dword	_ZN34_INTERNAL_193de31e_4_k_cu_460ad0236thrust24THRUST_300001_SM_1000_NS12placeholders2_6E
	.align		8
        /*0120*/ 	.dword	_ZN34_INTERNAL_193de31e_4_k_cu_460ad0236thrust24THRUST_300001_SM_1000_NS12placeholders2_7E
	.align		8
        /*0128*/ 	.dword	_ZN34_INTERNAL_193de31e_4_k_cu_460ad0236thrust24THRUST_300001_SM_1000_NS12placeholders2_8E
	.align		8
        /*0130*/ 	.dword	_ZN34_INTERNAL_193de31e_4_k_cu_460ad0236thrust24THRUST_300001_SM_1000_NS12placeholders2_9E
	.align		8
        /*0138*/ 	.dword	_ZN34_INTERNAL_193de31e_4_k_cu_460ad0236thrust24THRUST_300001_SM_1000_NS12placeholders3_10E


//--------------------- .text._ZN3cub18CUB_300001_SM_10006detail11EmptyKernelIvEEvv --------------------------
	.section	.text._ZN3cub18CUB_300001_SM_10006detail11EmptyKernelIvEEvv,"ax",@progbits
	.align	128
        .global         _ZN3cub18CUB_300001_SM_10006detail11EmptyKernelIvEEvv
        .type           _ZN3cub18CUB_300001_SM_10006detail11EmptyKernelIvEEvv,@function
        .size           _ZN3cub18CUB_300001_SM_10006detail11EmptyKernelIvEEvv,(.L_x_1 - _ZN3cub18CUB_300001_SM_10006detail11EmptyKernelIvEEvv)
        .other          _ZN3cub18CUB_300001_SM_10006detail11EmptyKernelIvEEvv,@"STO_CUDA_ENTRY STV_DEFAULT"
_ZN3cub18CUB_300001_SM_10006detail11EmptyKernelIvEEvv:
.text._ZN3cub18CUB_300001_SM_10006detail11EmptyKernelIvEEvv:
[----:B------:R-:W-:Y:S01]  /*0000*/  LDC R1, c[0x0][0x37c] ;  /* 0x0000df00ff017b82 */ /* 0x000fe20000000800 */
[----:B------:R-:W-:Y:S05]  /*0010*/  EXIT ;  /* 0x000000000000794d */ /* 0x000fea0003800000 */
.L_x_0:
[----:B------:R-:W-:-:S00]  /*0020*/  BRA `(.L_x_0) ;  /* 0xfffffffc00fc7947 */ /* 0x000fc0000383ffff */
[----:B------:R-:W-:-:S00]  /*0030*/  NOP ;  /* 0x0000000000007918 */ /* 0x000fc00000000000 */
        /* <DEDUP_REMOVED lines=12> */
.L_x_1:


//--------------------- .nv.shared.reserved.0     --------------------------
	.section	.nv.shared.reserved.0,"aw",@nobits
	.weak		__nv_reservedSMEM_offset_0_alias
	.size		__nv_reservedSMEM_offset_0_alias, 0, 64
	.other		__nv_reservedSMEM_offset_0_alias,@"STO_CUDA_RESERVED_SHARED STV_DEFAULT"
__nv_reservedSMEM_offset_0_alias:
	.zero		0
	.zero		64


//--------------------- .nv.global                --------------------------
	.section	.nv.global,"aw",@nobits
.nv.global:
	.type		_ZN34_INTERNAL_193de31e_4_k_cu_460ad0236thrust24THRUST_300001_SM_1000_NS12placeholders2_5E,@object
	.size		_ZN34_INTERNAL_193de31e_4_k_cu_460ad0236thrust24THRUST_300001_SM_1000_NS12placeholders2_5E,(_ZN34_INTERNAL_193de31e_4_k_cu_460ad0234cuda3std3__45__cpo6cbeginE - _ZN34_INTERNAL_193de31e_4_k_cu_460ad0236thrust24THRUST_300001_SM_1000_NS12placeholders2_5E)
_ZN34_INTERNAL_193de31e_4_k_cu_460ad0236thrust24THRUST_300001_SM_1000_NS12placeholders2_5E:
	.zero		1
	.type		_ZN34_INTERNAL_193de31e_4_k_cu_460ad0234cuda3std3__45__cpo6cbeginE,@object
	.size		_ZN34_INTERNAL_193de31e_4_k_cu_460ad0234cuda3std3__45__cpo6cbeginE,(_ZN34_INTERNAL_193de31e_4_k_cu_460ad0234cuda3std6ranges3__45__cpo6cbeginE - _ZN34_INTERNAL_193de31e_4_k_cu_460ad0234cuda3std3__45__cpo6cbeginE)
_ZN34_INTERNAL_193de31e_4_k_cu_460ad0234cuda3std3__45__cpo6cbeginE:
	.zero		1
	.type		_ZN34_INTERNAL_193de31e_4_k_cu_460ad0234cuda3std6ranges3__45__cpo6cbeginE,@object
	.size		_ZN34_INTERNAL_193de31e_4_k_cu_460ad0234cuda3std6ranges3__45__cpo6cbeginE,(_ZN34_INTERNAL_193de31e_4_k_cu_460ad0234cuda3std3__48in_placeE - _ZN34_INTERNAL_193de31e_4_k_cu_460ad0234cuda3std6ranges3__45__cpo6cbeginE)
_ZN34_INTERNAL_193de31e_4_k_cu_460ad0234cuda3std6ranges3__45__cpo6cbeginE:
	.zero		1
	.type		_ZN34_INTERNAL_193de31e_4_k_cu_460ad0234cuda3std3__48in_placeE,@object
	.size		_ZN34_INTERNAL_193de31e_4_k_cu_460ad0234cuda3std3__48in_placeE,(_ZN34_INTERNAL_193de31e_4_k_cu_460ad0234cuda3std6ranges3__45__cpo4sizeE - _ZN34_INTERNAL_193de31e_4_k_cu_460ad0234cuda3std3__48in_placeE)
_ZN34_INTERNAL_193de31e_4_k_cu_460ad0234cuda3std3__48in_placeE:
	.zero		1
	.type		_ZN34_INTERNAL_193de31e_4_k_cu_460ad0234cuda3std6ranges3__45__cpo4sizeE,@object
	.size		_ZN34_INTERNAL_193de31e_4_k_cu_460ad0234cuda3std6ranges3__45__cpo4sizeE,(_ZN34_INTERNAL_193de31e_4_k_cu_460ad0236thrust24THRUST_300001_SM_1000_NS12placeholders2_9E - _ZN34_INTERNAL_193de31e_4_k_cu_460ad0234cuda3std6ranges3__45__cpo4sizeE)
_ZN34_INTERNAL_193de31e_4_k_cu_460ad0234cuda3std6ranges3__45__cpo4sizeE:
	.zero		1
	.type		_ZN34_INTERNAL_193de31e_4_k_cu_460ad0236thrust24THRUST_300001_SM_1000_NS12placeholders2_9E,@object
	.size		_ZN34_INTERNAL_193de31e_4_k_cu_460ad0236thrust24THRUST_300001_SM_1000_NS12placeholders2_9E,(_ZN34_INTERNAL_193de31e_4_k_cu_460ad0234cuda3std3__45__cpo7crbeginE - _ZN34_INTERNAL_193de31e_4_k_cu_460ad0236thrust24THRUST_300001_SM_1000_NS12placeholders2_9E)
_ZN34_INTERNAL_193de31e_4_k_cu_460ad0236thrust24THRUST_300001_SM_1000_NS12placeholders2_9E:
	.zero		1
	.type		_ZN34_INTERNAL_193de31e_4_k_cu_460ad0234cuda3std3__45__cpo7crbeginE,@object
	.size		_ZN34_INTERNAL_193de31e_4_k_cu_460ad0234cuda3std3__45__cpo7crbeginE,(_ZN34_INTERNAL_193de31e_4_k_cu_460ad0234cuda3std6ranges3__45__cpo4nextE - _ZN34_INTERNAL_193de31e_4_k_cu_460ad0234cuda3std3__45__cpo7crbeginE)
_ZN34_INTERNAL_193de31e_4_k_cu_460ad0234cuda3std3__45__cpo7crbeginE:
	.zero		1
	.type		_ZN34_INTERNAL_193de31e_4_k_cu_460ad0234cuda3std6ranges3__45__cpo4nextE,@object
	.size		_ZN34_INTERNAL_193de31e_4_k_cu_460ad0234cuda3std6ranges3__45__cpo4nextE,(_ZN34_INTERNAL_193de31e_4_k_cu_460ad0234cuda3std6ranges3__45__cpo4swapE - _ZN34_INTERNAL_193de31e_4_k_cu_460ad0234cuda3std6ranges3__45__cpo4nextE)
_ZN34_INTERNAL_193de31e_4_k_cu_460ad0234cuda3std6ranges3__45__cpo4nextE:
	.zero		1
	.type		_ZN34_INTERNAL_193de31e_4_k_cu_460ad0234cuda3std6ranges3__45__cpo4swapE,@object
	.size		_ZN34_INTERNAL_193de31e_4_k_cu_460ad0234cuda3std6ranges3__45__cpo4swapE,(_ZN34_INTERNAL_193de31e_4_k_cu_460ad0236thrust24THRUST_300001_SM_1000_NS12placeholders2_1E - _ZN34_INTERNAL_193de31e_4_k_cu_460ad0234cuda3std6ranges3__45__cpo4swapE)
_ZN34_INTERNAL_193de31e_4_k_cu_460ad0234cuda3std6ranges3__45__cpo4swapE:
	.zero		1
	.type		_ZN34_INTERNAL_193de31e_4_k_cu_460ad0236thrust24THRUST_300001_SM_1000_NS12placeholders2_1E,@object
	.size		_ZN34_INTERNAL_193de31e_4_k_cu_460ad0236thrust24THRUST_300001_SM_1000_NS12placeholders2_1E,(_ZN34_INTERNAL_193de31e_4_k_cu_460ad0236thrust24THRUST_300001_SM_1000_NS12placeholders2_3E - _ZN34_INTERNAL_193de31e_4_k_cu_460ad0236thrust24THRUST_300001_SM_1000_NS12placeholders2_1E)
_ZN34_INTERNAL_193de31e_4_k_cu_460ad0236thrust24THRUST_300001_SM_1000_NS12placeholders2_1E:
	.zero		1
	.type		_ZN34_INTERNAL_193de31e_4_k_cu_460ad0236thrust24THRUST_300001_SM_1000_NS12placeholders2_3E,@object
	.size		_ZN34_INTERNAL_193de31e_4_k_cu_460ad0236thrust24THRUST_300001_SM_1000_NS12placeholders2_3E,(_ZN34_INTERNAL_193de31e_4_k_cu_460ad0234cuda3std3__45__cpo5beginE - _ZN34_INTERNAL_193de31e_4_k_cu_460ad0236thrust24THRUST_300001_SM_1000_NS12placeholders2_3E)
_ZN34_INTERNAL_193de31e_4_k_cu_460ad0236thrust24THRUST_300001_SM_1000_NS12placeholders2_3E:
	.zero		1
	.type		_ZN34_INTERNAL_193de31e_4_k_cu_460ad0234cuda3std3__45__cpo5beginE,@object
	.size		_ZN34_INTERNAL_193de31e_4_k_cu_460ad0234cuda3std3__45__cpo5beginE,(_ZN34_INTERNAL_193de31e_4_k_cu_460ad0234cuda3std6ranges3__45__cpo5beginE - _ZN34_INTERNAL_193de31e_4_k_cu_460ad0234cuda3std3__45__cpo5beginE)
_ZN34_INTERNAL_193de31e_4_k_cu_460ad0234cuda3std3__45__cpo5beginE:
	.zero		1
	.type		_ZN34_INTERNAL_193de31e_4_k_cu_460ad0234cuda3std6ranges3__45__cpo5beginE,@object
	.size		_ZN34_INTERNAL_193de31e_4_k_cu_460ad0234cuda3std6ranges3__45__cpo5beginE,(_ZN34_INTERNAL_193de31e_4_k_cu_460ad0234cuda3std3__436_GLOBAL__N__193de31e_4_k_cu_460ad0236ignoreE - _ZN34_INTERNAL_193de31e_4_k_cu_460ad0234cuda3std6ranges3__45__cpo5beginE)
_ZN34_INTERNAL_193de31e_4_k_cu_460ad0234cuda3std6ranges3__45__cpo5beginE:
	.zero		1
	.type		_ZN34_INTERNAL_193de31e_4_k_cu_460ad0234cuda3std3__436_GLOBAL__N__193de31e_4_k_cu_460ad0236ignoreE,@object
	.size		_ZN34_INTERNAL_193de31e_4_k_cu_460ad0234cuda3std3__436_GLOBAL__N__193de31e_4_k_cu_460ad0236ignoreE,(_ZN34_INTERNAL_193de31e_4_k_cu_460ad0234cuda3std6ranges3__45__cpo4dataE - _ZN34_INTERNAL_193de31e_4_k_cu_460ad0234cuda3std3__436_GLOBAL__N__193de31e_4_k_cu_460ad0236ignoreE)
_ZN34_INTERNAL_193de31e_4_k_cu_460ad0234cuda3std3__436_GLOBAL__N__193de31e_4_k_cu_460ad0236ignoreE:
	.zero		1
	.type		_ZN34_INTERNAL_193de31e_4_k_cu_460ad0234cuda3std6ranges3__45__cpo4dataE,@object
	.size		_ZN34_INTERNAL_193de31e_4_k_cu_460ad0234cuda3std6ranges3__45__cpo4dataE,(_ZN34_INTERNAL_193de31e_4_k_cu_460ad0236thrust24THRUST_300001_SM_1000_NS12placeholders2_7E - _ZN34_INTERNAL_193de31e_4_k_cu_460ad0234cuda3std6ranges3__45__cpo4dataE)
_ZN34_INTERNAL_193de31e_4_k_cu_460ad0234cuda3std6ranges3__45__cpo4dataE:
	.zero		1
	.type		_ZN34_INTERNAL_193de31e_4_k_cu_460ad0236thrust24THRUST_300001_SM_1000_NS12placeholders2_7E,@object
	.size		_ZN34_INTERNAL_193de31e_4_k_cu_460ad0236thrust24THRUST_300001_SM_1000_NS12placeholders2_7E,(_ZN34_INTERNAL_193de31e_4_k_cu_460ad0234cuda3std3__45__cpo6rbeginE - _ZN34_INTERNAL_193de31e_4_k_cu_460ad0236thrust24THRUST_300001_SM_1000_NS12placeholders2_7E)
_ZN34_INTERNAL_193de31e_4_k_cu_460ad0236thrust24THRUST_300001_SM_1000_NS12placeholders2_7E:
	.zero		1
	.type		_ZN34_INTERNAL_193de31e_4_k_cu_460ad0234cuda3std3__45__cpo6rbeginE,@object
	.size		_ZN34_INTERNAL_193de31e_4_k_cu_460ad0234cuda3std3__45__cpo6rbeginE,(_ZN34_INTERNAL_193de31e_4_k_cu_460ad0234cuda3std6ranges3__45__cpo7advanceE - _ZN34_INTERNAL_193de31e_4_k_cu_460ad0234cuda3std3__45__cpo6rbeginE)
_ZN34_INTERNAL_193de31e_4_k_cu_460ad0234cuda3std3__45__cpo6rbeginE:
	.zero		1
	.type		_ZN34_INTERNAL_193de31e_4_k_cu_460ad0234cuda3std6ranges3__45__cpo7advanceE,@object
	.size		_ZN34_INTERNAL_193de31e_4_k_cu_460ad0234cuda3std6ranges3__45__cpo7advanceE,(_ZN34_INTERNAL_193de31e_4_k_cu_460ad0234cuda3std3__47nulloptE - _ZN34_INTERNAL_193de31e_4_k_cu_460ad0234cuda3std6ranges3__45__cpo7advanceE)
_ZN34_INTERNAL_193de31e_4_k_cu_460ad0234cuda3std6ranges3__45__cpo7advanceE:
	.zero		1
	.type		_ZN34_INTERNAL_193de31e_4_k_cu_460ad0234cuda3std3__47nulloptE,@object
	.size		_ZN34_INTERNAL_193de31e_4_k_cu_460ad0234cuda3std3__47nulloptE,(_ZN34_INTERNAL_193de31e_4_k_cu_460ad0234cuda3std6ranges3__45__cpo8distanceE - _ZN34_INTERNAL_193de31e_4_k_cu_460ad0234cuda3std3__47nulloptE)
_ZN34_INTERNAL_193de31e_4_k_cu_460ad0234cuda3std3__47nulloptE:
	.zero		1
	.type		_ZN34_INTERNAL_193de31e_4_k_cu_460ad0234cuda3std6ranges3__45__cpo8distanceE,@object
	.size		_ZN34_INTERNAL_193de31e_4_k_cu_460ad0234cuda3std6ranges3__45__cpo8distanceE,(_ZN34_INTERNAL_193de31e_4_k_cu_460ad0236thrust24THRUST_300001_SM_1000_NS12placeholders2_6E - _ZN34_INTERNAL_193de31e_4_k_cu_460ad0234cuda3std6ranges3__45__cpo8distanceE)
_ZN34_INTERNAL_193de31e_4_k_cu_460ad0234cuda3std6ranges3__45__cpo8distanceE:
	.zero		1
	.type		_ZN34_INTERNAL_193de31e_4_k_cu_460ad0236thrust24THRUST_300001_SM_1000_NS12placeholders2_6E,@object
	.size		_ZN34_INTERNAL_193de31e_4_k_cu_460ad0236thrust24THRUST_300001_SM_1000_NS12placeholders2_6E,(_ZN34_INTERNAL_193de31e_4_k_cu_460ad0234cuda3std3__45__cpo4cendE - _ZN34_INTERNAL_193de31e_4_k_cu_460ad0236thrust24THRUST_300001_SM_1000_NS12placeholders2_6E)
_ZN34_INTERNAL_193de31e_4_k_cu_460ad0236thrust24THRUST_300001_SM_1000_NS12placeholders2_6E:
	.zero		1
	.type		_ZN34_INTERNAL_193de31e_4_k_cu_460ad0234cuda3std3__45__cpo4cendE,@object
	.size		_ZN34_INTERNAL_193de31e_4_k_cu_460ad0234cuda3std3__45__cpo4cendE,(_ZN34_INTERNAL_193de31e_4_k_cu_460ad0234cuda3std6ranges3__45__cpo4cendE - _ZN34_INTERNAL_193de31e_4_k_cu_460ad0234cuda3std3__45__cpo4cendE)
_ZN34_INTERNAL_193de31e_4_k_cu_460ad0234cuda3std3__45__cpo4cendE:
	.zero		1
	.type		_ZN34_INTERNAL_193de31e_4_k_cu_460ad0234cuda3std6ranges3__45__cpo4cendE,@object
	.size		_ZN34_INTERNAL_193de31e_4_k_cu_460ad0234cuda3std6ranges3__45__cpo4cendE,(_ZN34_INTERNAL_193de31e_4_k_cu_460ad0234cuda3std3__420unreachable_sentinelE - _ZN34_INTERNAL_193de31e_4_k_cu_460ad0234cuda3std6ranges3__45__cpo4cendE)
_ZN34_INTERNAL_193de31e_4_k_cu_460ad0234cuda3std6ranges3__45__cpo4cendE:
	.zero		1
	.type		_ZN34_INTERNAL_193de31e_4_k_cu_460ad0234cuda3std3__420unreachable_sentinelE,@object
	.size		_ZN34_INTERNAL_193de31e_4_k_cu_460ad0234cuda3std3__420unreachable_sentinelE,(_ZN34_INTERNAL_193de31e_4_k_cu_460ad0234cuda3std6ranges3__45__cpo5ssizeE - _ZN34_INTERNAL_193de31e_4_k_cu_460ad0234cuda3std3__420unreachable_sentinelE)
_ZN34_INTERNAL_193de31e_4_k_cu_460ad0234cuda3std3__420unreachable_sentinelE:
	.zero		1
	.type		_ZN34_INTERNAL_193de31e_4_k_cu_460ad0234cuda3std6ranges3__45__cpo5ssizeE,@object
	.size		_ZN34_INTERNAL_193de31e_4_k_cu_460ad0234cuda3std6ranges3__45__cpo5ssizeE,(_ZN34_INTERNAL_193de31e_4_k_cu_460ad0236thrust24THRUST_300001_SM_1000_NS12placeholders3_10E - _ZN34_INTERNAL_193de31e_4_k_cu_460ad0234cuda3std6ranges3__45__cpo5ssizeE)
_ZN34_INTERNAL_193de31e_4_k_cu_460ad0234cuda3std6ranges3__45__cpo5ssizeE:
	.zero		1
	.type		_ZN34_INTERNAL_193de31e_4_k_cu_460ad0236thrust24THRUST_300001_SM_1000_NS12placeholders3_10E,@object
	.size		_ZN34_INTERNAL_193de31e_4_k_cu_460ad0236thrust24THRUST_300001_SM_1000_NS12placeholders3_10E,(_ZN34_INTERNAL_193de31e_4_k_cu_460ad0234cuda3std3__45__cpo5crendE - _ZN34_INTERNAL_193de31e_4_k_cu_460ad0236thrust24THRUST_300001_SM_1000_NS12placeholders3_10E)
_ZN34_INTERNAL_193de31e_4_k_cu_460ad0236thrust24THRUST_300001_SM_1000_NS12placeholders3_10E:
	.zero		1
	.type		_ZN34_INTERNAL_193de31e_4_k_cu_460ad0234cuda3std3__45__cpo5crendE,@object
	.size		_ZN34_INTERNAL_193de31e_4_k_cu_460ad0234cuda3std3__45__cpo5crendE,(_ZN34_INTERNAL_193de31e_4_k_cu_460ad0234cuda3std6ranges3__45__cpo4prevE - _ZN34_INTERNAL_193de31e_4_k_cu_460ad0234cuda3std3__45__cpo5crendE)
_ZN34_INTERNAL_193de31e_4_k_cu_460ad0234cuda3std3__45__cpo5crendE:
	.zero		1
	.type		_ZN34_INTERNAL_193de31e_4_k_cu_460ad0234cuda3std6ranges3__45__cpo4prevE,@object
	.size		_ZN34_INTERNAL_193de31e_4_k_cu_460ad0234cuda3std6ranges3__45__cpo4prevE,(_ZN34_INTERNAL_193de31e_4_k_cu_460ad0234cuda3std6ranges3__45__cpo9iter_moveE - _ZN34_INTERNAL_193de31e_4_k_cu_460ad0234cuda3std6ranges3__45__cpo4prevE)
_ZN34_INTERNAL_193de31e_4_k_cu_460ad0234cuda3std6ranges3__45__cpo4prevE:
	.zero		1
	.type		_ZN34_INTERNAL_193de31e_4_k_cu_460ad0234cuda3std6ranges3__45__cpo9iter_moveE,@object
	.size		_ZN34_INTERNAL_193de31e_4_k_cu_460ad0234cuda3std6ranges3__45__cpo9iter_moveE,(_ZN34_INTERNAL_193de31e_4_k_cu_460ad0236thrust24THRUST_300001_SM_1000_NS12placeholders2_2E - _ZN34_INTERNAL_193de31e_4_k_cu_460ad0234cuda3std6ranges3__45__cpo9iter_moveE)
_ZN34_INTERNAL_193de31e_4_k_cu_460ad0234cuda3std6ranges3__45__cpo9iter_moveE:
	.zero		1
	.type		_ZN34_INTERNAL_193de31e_4_k_cu_460ad0236thrust24THRUST_300001_SM_1000_NS12placeholders2_2E,@object
	.size		_ZN34_INTERNAL_193de31e_4_k_cu_460ad0236thrust24THRUST_300001_SM_1000_NS12placeholders2_2E,(_ZN34_INTERNAL_193de31e_4_k_cu_460ad0236thrust24THRUST_300001_SM_1000_NS12placeholders2_4E - _ZN34_INTERNAL_193de31e_4_k_cu_460ad0236thrust24THRUST_300001_SM_1000_NS12placeholders2_2E)
_ZN34_INTERNAL_193de31e_4_k_cu_460ad0236thrust24THRUST_300001_SM_1000_NS12placeholders2_2E:
	.zero		1
	.type		_ZN34_INTERNAL_193de31e_4_k_cu_460ad0236thrust24THRUST_300001_SM_1000_NS12placeholders2_4E,@object
	.size		_ZN34_INTERNAL_193de31e_4_k_cu_460ad0236thrust24THRUST_300001_SM_1000_NS12placeholders2_4E,(_ZN34_INTERNAL_193de31e_4_k_cu_460ad0234cuda3std3__45__cpo3endE - _ZN34_INTERNAL_193de31e_4_k_cu_460ad0236thrust24THRUST_300001_SM_1000_NS12placeholders2_4E)
_ZN34_INTERNAL_193de31e_4_k_cu_460ad0236thrust24THRUST_300001_SM_1000_NS12placeholders2_4E:
	.zero		1
	.type		_ZN34_INTERNAL_193de31e_4_k_cu_460ad0234cuda3std3__45__cpo3endE,@object
	.size		_ZN34_INTERNAL_193de31e_4_k_cu_460ad0234cuda3std3__45__cpo3endE,(_ZN34_INTERNAL_193de31e_4_k_cu_460ad0234cuda3std6ranges3__45__cpo3endE - _ZN34_INTERNAL_193de31e_4_k_cu_460ad0234cuda3std3__45__cpo3endE)
_ZN34_INTERNAL_193de31e_4_k_cu_460ad0234cuda3std3__45__cpo3endE:
	.zero		1
	.type		_ZN34_INTERNAL_193de31e_4_k_cu_460ad0234cuda3std6ranges3__45__cpo3endE,@object
	.size		_ZN34_INTERNAL_193de31e_4_k_cu_460ad0234cuda3std6ranges3__45__cpo3endE,(_ZN34_INTERNAL_193de31e_4_k_cu_460ad0234cuda3std3__419piecewise_constructE - _ZN34_INTERNAL_193de31e_4_k_cu_460ad0234cuda3std6ranges3__45__cpo3endE)
_ZN34_INTERNAL_193de31e_4_k_cu_460ad0234cuda3std6ranges3__45__cpo3endE:
	.zero		1
	.type		_ZN34_INTERNAL_193de31e_4_k_cu_460ad0234cuda3std3__419piecewise_constructE,@object
	.size		_ZN34_INTERNAL_193de31e_4_k_cu_460ad0234cuda3std3__419piecewise_constructE,(_ZN34_INTERNAL_193de31e_4_k_cu_460ad0234cuda3std6ranges3__45__cpo5cdataE - _ZN34_INTERNAL_193de31e_4_k_cu_460ad0234cuda3std3__419piecewise_constructE)
_ZN34_INTERNAL_193de31e_4_k_cu_460ad0234cuda3std3__419piecewise_constructE:
	.zero		1
	.type		_ZN34_INTERNAL_193de31e_4_k_cu_460ad0234cuda3std6ranges3__45__cpo5cdataE,@object
	.size		_ZN34_INTERNAL_193de31e_4_k_cu_460ad0234cuda3std6ranges3__45__cpo5cdataE,(_ZN34_INTERNAL_193de31e_4_k_cu_460ad0236thrust24THRUST_300001_SM_1000_NS12placeholders2_8E - _ZN34_INTERNAL_193de31e_4_k_cu_460ad0234cuda3std6ranges3__45__cpo5cdataE)
_ZN34_INTERNAL_193de31e_4_k_cu_460ad0234cuda3std6ranges3__45__cpo5cdataE:
	.zero		1
	.type		_ZN34_INTERNAL_193de31e_4_k_cu_460ad0236thrust24THRUST_300001_SM_1000_NS12placeholders2_8E,@object
	.size		_ZN34_INTERNAL_193de31e_4_k_cu_460ad0236thrust24THRUST_300001_SM_1000_NS12placeholders2_8E,(_ZN34_INTERNAL_193de31e_4_k_cu_460ad0234cuda3std3__45__cpo4rendE - _ZN34_INTERNAL_193de31e_4_k_cu_460ad0236thrust24THRUST_300001_SM_1000_NS12placeholders2_8E)
_ZN34_INTERNAL_193de31e_4_k_cu_460ad0236thrust24THRUST_300001_SM_1000_NS12placeholders2_8E:
	.zero		1
	.type		_ZN34_INTERNAL_193de31e_4_k_cu_460ad0234cuda3std3__45__cpo4rendE,@object
	.size		_ZN34_INTERNAL_193de31e_4_k_cu_460ad0234cuda3std3__45__cpo4rendE,(_ZN34_INTERNAL_193de31e_4_k_cu_460ad0234cuda3std6ranges3__45__cpo9iter_swapE - _ZN34_INTERNAL_193de31e_4_k_cu_460ad0234cuda3std3__45__cpo4rendE)
_ZN34_INTERNAL_193de31e_4_k_cu_460ad0234cuda3std3__45__cpo4rendE:
	.zero		1
	.type		_ZN34_INTERNAL_193de31e_4_k_cu_460ad0234cuda3std6ranges3__45__cpo9iter_swapE,@object
	.size		_ZN34_INTERNAL_193de31e_4_k_cu_460ad0234cuda3std6ranges3__45__cpo9iter_swapE,(_ZN34_INTERNAL_193de31e_4_k_cu_460ad0234cuda3std3__48unexpectE - _ZN34_INTERNAL_193de31e_4_k_cu_460ad0234cuda3std6ranges3__45__cpo9iter_swapE)
_ZN34_INTERNAL_193de31e_4_k_cu_460ad0234cuda3std6ranges3__45__cpo9iter_swapE:
	.zero		1
	.type		_ZN34_INTERNAL_193de31e_4_k_cu_460ad0234cuda3std3__48unexpectE,@object
	.size		_ZN34_INTERNAL_193de31e_4_k_cu_460ad0234cuda3std3__48unexpectE,(_ZN34_INTERNAL_193de31e_4_k_cu_460ad0236thrust24THRUST_300001_SM_1000_NS6system6detail10sequential3seqE - _ZN34_INTERNAL_193de31e_4_k_cu_460ad0234cuda3std3__48unexpectE)
_ZN34_INTERNAL_193de31e_4_k_cu_460ad0234cuda3std3__48unexpectE:
	.zero		1
	.type		_ZN34_INTERNAL_193de31e_4_k_cu_460ad0236thrust24THRUST_300001_SM_1000_NS6system6detail10sequential3seqE,@object
	.size		_ZN34_INTERNAL_193de31e_4_k_cu_460ad0236thrust24THRUST_300001_SM_1000_NS6system6detail10sequential3seqE,(.L_29 - _ZN34_INTERNAL_193de31e_4_k_cu_460ad0236thrust24THRUST_300001_SM_1000_NS6system6detail10sequential3seqE)
_ZN34_INTERNAL_193de31e_4_k_cu_460ad0236thrust24THRUST_300001_SM_1000_NS6system6detail10sequential3seqE:
	.zero		1
.L_29:


//--------------------- .nv.constant0._ZN3cub18CUB_300001_SM_10006detail11EmptyKernelIvEEvv --------------------------
	.section	.nv.constant0._ZN3cub18CUB_300001_SM_10006detail11EmptyKernelIvEEvv,"a",@progbits
	.sectionflags	@""
	.align	4
.nv.constant0._ZN3cub18CUB_300001_SM_10006detail11EmptyKernelIvEEvv:
	.zero		896


//--------------------- SYMBOLS --------------------------

	.type		.nv.reservedSmem.offset0,@object
	.size		.nv.reservedSmem.offset0,0x4
